//
// Generated by NVIDIA NVVM Compiler
//
// Compiler Build ID: CL-36424714
// Cuda compilation tools, release 13.0, V13.0.88
// Based on NVVM 20.0.0
//

.version 9.0
.target sm_100
.address_size 64

	// .globl	_Z13testKernelPtrPKiS0_i
.global .attribute(.managed) .align 4 .b8 result[128];
// _ZZ9my_kernelPfE13resultInGroup has been demoted
.global .attribute(.managed) .align 4 .b8 result2[128];
.global .attribute(.managed) .align 4 .f32 result3;

.visible .entry _Z13testKernelPtrPKiS0_i(
	.param .u64 .ptr .align 1 _Z13testKernelPtrPKiS0_i_param_0,
	.param .u64 .ptr .align 1 _Z13testKernelPtrPKiS0_i_param_1,
	.param .u32 _Z13testKernelPtrPKiS0_i_param_2
)
{


	ret;

}
	// .globl	_Z9my_kernelPf
.visible .entry _Z9my_kernelPf(
	.param .u64 .ptr .align 1 _Z9my_kernelPf_param_0
)
{
	.reg .pred 	%p<2>;
	.reg .b16 	%rs<2>;
	.reg .b32 	%r<10>;
	.reg .b32 	%f<2>;
	.reg .b64 	%rd<10>;
	// demoted variable
	.shared .align 4 .b8 _ZZ9my_kernelPfE13resultInGroup[32];
	ld.param.u64 	%rd5, [_Z9my_kernelPf_param_0];
	cvta.to.global.u64 	%rd6, %rd5;
	mov.u32 	%r4, %ctaid.x;
	cvt.rn.f32.u32 	%f1, %r4;
	mov.u32 	%r5, %tid.x;
	shl.b32 	%r6, %r5, 2;
	mov.u32 	%r9, _ZZ9my_kernelPfE13resultInGroup;
	add.s32 	%r7, %r9, %r6;
	st.shared.f32 	[%r7], %f1;
	shl.b32 	%r8, %r4, 3;
	mul.wide.u32 	%rd7, %r8, 4;
	add.s64 	%rd1, %rd6, %rd7;
	mov.b64 	%rd9, 0;
$L__BB1_1:
	ld.shared.u8 	%rs1, [%r9];
	add.s64 	%rd8, %rd1, %rd9;
	st.global.u8 	[%rd8], %rs1;
	add.s64 	%rd3, %rd9, 1;
	add.s32 	%r9, %r9, 1;
	setp.lt.u64 	%p1, %rd9, 31;
	mov.u64 	%rd9, %rd3;
	@%p1 bra 	$L__BB1_1;
	ret;

}


// ===== COMPILED SASS (sm_100) =====

	.target	sm_100

	.elftype	@"ET_EXEC"


//--------------------- .note.nv.tkinfo           --------------------------
	.section	.note.nv.tkinfo,"",@"SHT_NOTE"
	.sectionflags	@"SHF_NOTE_NV_TKINFO"
	.tkinfo
        /*0018*/ 	.word	0x00000002
        /*0030*/ 	.string	""
        /*0030*/ 	.string	"ptxas"
        /*0030*/ 	.string	"Cuda compilation tools, release 13.0, V13.0.88"
        /*0030*/ 	.string	"Build cuda_13.0.r13.0/compiler.36424714_0"
        /*0030*/ 	.string	"-arch sm_100 -m 64 "



//--------------------- .note.nv.cuinfo           --------------------------
	.section	.note.nv.cuinfo,"",@"SHT_NOTE"
	.sectionflags	@"SHF_NOTE_NV_CUINFO"
        /*0018*/ 	.short	0x0002
        /*001a*/ 	.short	0x0064
        /*001c*/ 	.short	0x0082
	.zero		2


//--------------------- .nv.info                  --------------------------
	.section	.nv.info,"",@"SHT_CUDA_INFO"
	.align	4


	//----- nvinfo : EIATTR_REGCOUNT
	.align		4
        /*0000*/ 	.byte	0x04, 0x2f
        /*0002*/ 	.short	(.L_4 - .L_3)
	.align		4
.L_3:
        /*0004*/ 	.word	index@(_Z13testKernelPtrPKiS0_i)
        /*0008*/ 	.word	0x00000004


	//----- nvinfo : EIATTR_FRAME_SIZE
	.align		4
.L_4:
        /*000c*/ 	.byte	0x04, 0x11
        /*000e*/ 	.short	(.L_6 - .L_5)
	.align		4
.L_5:
        /*0010*/ 	.word	index@(_Z13testKernelPtrPKiS0_i)
        /*0014*/ 	.word	0x00000000


	//----- nvinfo : EIATTR_REGCOUNT
	.align		4
.L_6:
        /*0018*/ 	.byte	0x04, 0x2f
        /*001a*/ 	.short	(.L_8 - .L_7)
	.align		4
.L_7:
        /*001c*/ 	.word	index@(_Z9my_kernelPf)
        /*0020*/ 	.word	0x00000008


	//----- nvinfo : EIATTR_FRAME_SIZE
	.align		4
.L_8:
        /*0024*/ 	.byte	0x04, 0x11
        /*0026*/ 	.short	(.L_10 - .L_9)
	.align		4
.L_9:
        /*0028*/ 	.word	index@(_Z9my_kernelPf)
        /*002c*/ 	.word	0x00000000


	//----- nvinfo : EIATTR_MIN_STACK_SIZE
	.align		4
.L_10:
        /*0030*/ 	.byte	0x04, 0x12
        /*0032*/ 	.short	(.L_12 - .L_11)
	.align		4
.L_11:
        /*0034*/ 	.word	index@(_Z9my_kernelPf)
        /*0038*/ 	.word	0x00000000


	//----- nvinfo : EIATTR_MIN_STACK_SIZE
	.align		4
.L_12:
        /*003c*/ 	.byte	0x04, 0x12
        /*003e*/ 	.short	(.L_14 - .L_13)
	.align		4
.L_13:
        /*0040*/ 	.word	index@(_Z13testKernelPtrPKiS0_i)
        /*0044*/ 	.word	0x00000000
.L_14:


//--------------------- .nv.compat                --------------------------
	.section	.nv.compat,"",@"SHT_CUDA_COMPAT_INFO"
	.align	4
        /*0000*/ 	.byte	0x02, 0x09, 0x00, 0x00, 0x02, 0x02, 0x01, 0x00, 0x02, 0x05, 0x05, 0x00, 0x03, 0x07, 0x01, 0x01
        /*0010*/ 	.byte	0x02, 0x03, 0x00, 0x00, 0x02, 0x06, 0x01, 0x00, 0x04, 0x0b, 0x08, 0x00, 0x09, 0x00, 0x00, 0x00
        /*0020*/ 	.byte	0x00, 0x00, 0x00, 0x00


//--------------------- .nv.info._Z9my_kernelPf   --------------------------
	.section	.nv.info._Z9my_kernelPf,"",@"SHT_CUDA_INFO"
	.sectionflags	@""
	.align	4


	//----- nvinfo : EIATTR_CUDA_API_VERSION
	.align		4
        /*0000*/ 	.byte	0x04, 0x37
        /*0002*/ 	.short	(.L_16 - .L_15)
.L_15:
        /*0004*/ 	.word	0x00000082


	//----- nvinfo : EIATTR_KPARAM_INFO
	.align		4
.L_16:
        /*0008*/ 	.byte	0x04, 0x17
        /*000a*/ 	.short	(.L_18 - .L_17)
.L_17:
        /*000c*/ 	.word	0x00000000
        /*0010*/ 	.short	0x0000
        /*0012*/ 	.short	0x0000
        /*0014*/ 	.byte	0x00, 0xf5, 0x21, 0x00


	//----- nvinfo : EIATTR_SPARSE_MMA_MASK
	.align		4
.L_18:
        /*0018*/ 	.byte	0x03, 0x50
        /*001a*/ 	.short	0x0000


	//----- nvinfo : EIATTR_MAXREG_COUNT
	.align		4
        /*001c*/ 	.byte	0x03, 0x1b
        /*001e*/ 	.short	0x00ff


	//----- nvinfo : EIATTR_MERCURY_ISA_VERSION
	.align		4
        /*0020*/ 	.byte	0x03, 0x5f
        /*0022*/ 	.short	0x0101


	//----- nvinfo : EIATTR_VRC_CTA_INIT_COUNT
	.align		4
        /*0024*/ 	.byte	0x02, 0x4a
	.zero		1
	.zero		1


	//----- nvinfo : EIATTR_EXIT_INSTR_OFFSETS
	.align		4
        /*0028*/ 	.byte	0x04, 0x1c
        /*002a*/ 	.short	(.L_20 - .L_19)


	//   ....[0]....
.L_19:
        /*002c*/ 	.word	0x000001d0


	//----- nvinfo : EIATTR_CBANK_PARAM_SIZE
	.align		4
.L_20:
        /*0030*/ 	.byte	0x03, 0x19
        /*0032*/ 	.short	0x0008


	//----- nvinfo : EIATTR_PARAM_CBANK
	.align		4
        /*0034*/ 	.byte	0x04, 0x0a
        /*0036*/ 	.short	(.L_22 - .L_21)
	.align		4
.L_21:
        /*0038*/ 	.word	index@(.nv.constant0._Z9my_kernelPf)
        /*003c*/ 	.short	0x0380
        /*003e*/ 	.short	0x0008


	//----- nvinfo : EIATTR_SW_WAR
	.align		4
.L_22:
        /*0040*/ 	.byte	0x04, 0x36
        /*0042*/ 	.short	(.L_24 - .L_23)
.L_23:
        /*0044*/ 	.word	0x00000008
.L_24:


//--------------------- .nv.info._Z13testKernelPtrPKiS0_i --------------------------
	.section	.nv.info._Z13testKernelPtrPKiS0_i,"",@"SHT_CUDA_INFO"
	.sectionflags	@""
	.align	4


	//----- nvinfo : EIATTR_CUDA_API_VERSION
	.align		4
        /*0000*/ 	.byte	0x04, 0x37
        /*0002*/ 	.short	(.L_26 - .L_25)
.L_25:
        /*0004*/ 	.word	0x00000082


	//----- nvinfo : EIATTR_KPARAM_INFO
	.align		4
.L_26:
        /*0008*/ 	.byte	0x04, 0x17
        /*000a*/ 	.short	(.L_28 - .L_27)
.L_27:
        /*000c*/ 	.word	0x00000000
        /*0010*/ 	.short	0x0002
        /*0012*/ 	.short	0x0010
        /*0014*/ 	.byte	0x00, 0xf0, 0x11, 0x00


	//----- nvinfo : EIATTR_KPARAM_INFO
	.align		4
.L_28:
        /*0018*/ 	.byte	0x04, 0x17
        /*001a*/ 	.short	(.L_30 - .L_29)
.L_29:
        /*001c*/ 	.word	0x00000000
        /*0020*/ 	.short	0x0001
        /*0022*/ 	.short	0x0008
        /*0024*/ 	.byte	0x00, 0xf5, 0x21, 0x00


	//----- nvinfo : EIATTR_KPARAM_INFO
	.align		4
.L_30:
        /*0028*/ 	.byte	0x04, 0x17
        /*002a*/ 	.short	(.L_32 - .L_31)
.L_31:
        /*002c*/ 	.word	0x00000000
        /*0030*/ 	.short	0x0000
        /*0032*/ 	.short	0x0000
        /*0034*/ 	.byte	0x00, 0xf5, 0x21, 0x00


	//----- nvinfo : EIATTR_SPARSE_MMA_MASK
	.align		4
.L_32:
        /*0038*/ 	.byte	0x03, 0x50
        /*003a*/ 	.short	0x0000


	//----- nvinfo : EIATTR_MAXREG_COUNT
	.align		4
        /*003c*/ 	.byte	0x03, 0x1b
        /*003e*/ 	.short	0x00ff


	//----- nvinfo : EIATTR_MERCURY_ISA_VERSION
	.align		4
        /*0040*/ 	.byte	0x03, 0x5f
        /*0042*/ 	.short	0x0101


	//----- nvinfo : EIATTR_VRC_CTA_INIT_COUNT
	.align		4
        /*0044*/ 	.byte	0x02, 0x4a
	.zero		1
	.zero		1


	//----- nvinfo : EIATTR_EXIT_INSTR_OFFSETS
	.align		4
        /*0048*/ 	.byte	0x04, 0x1c
        /*004a*/ 	.short	(.L_34 - .L_33)


	//   ....[0]....
.L_33:
        /*004c*/ 	.word	0x00000010


	//----- nvinfo : EIATTR_CBANK_PARAM_SIZE
	.align		4
.L_34:
        /*0050*/ 	.byte	0x03, 0x19
        /*0052*/ 	.short	0x0014


	//----- nvinfo : EIATTR_PARAM_CBANK
	.align		4
        /*0054*/ 	.byte	0x04, 0x0a
        /*0056*/ 	.short	(.L_36 - .L_35)
	.align		4
.L_35:
        /*0058*/ 	.word	index@(.nv.constant0._Z13testKernelPtrPKiS0_i)
        /*005c*/ 	.short	0x0380
        /*005e*/ 	.short	0x0014


	//----- nvinfo : EIATTR_SW_WAR
	.align		4
.L_36:
        /*0060*/ 	.byte	0x04, 0x36
        /*0062*/ 	.short	(.L_38 - .L_37)
.L_37:
        /*0064*/ 	.word	0x00000008
.L_38:


//--------------------- .nv.callgraph             --------------------------
	.section	.nv.callgraph,"",@"SHT_CUDA_CALLGRAPH"
	.align	4
	.sectionentsize	8
	.align		4
        /*0000*/ 	.word	0x00000000
	.align		4
        /*0004*/ 	.word	0xffffffff
	.align		4
        /*0008*/ 	.word	0x00000000
	.align		4
        /*000c*/ 	.word	0xfffffffe
	.align		4
        /*0010*/ 	.word	0x00000000
	.align		4
        /*0014*/ 	.word	0xfffffffd
	.align		4
        /*0018*/ 	.word	0x00000000
	.align		4
        /*001c*/ 	.word	0xfffffffc


//--------------------- .nv.constant4             --------------------------
	.section	.nv.constant4,"a",@progbits
	.align	8
	.align		8
.nv.constant4:
        /*0000*/ 	.dword	result
	.align		8
        /*0008*/ 	.dword	result2
	.align		8
        /*0010*/ 	.dword	result3


//--------------------- .text._Z9my_kernelPf      --------------------------
	.section	.text._Z9my_kernelPf,"ax",@progbits
	.align	128
        .global         _Z9my_kernelPf
        .type           _Z9my_kernelPf,@function
        .size           _Z9my_kernelPf,(.L_x_3 - _Z9my_kernelPf)
        .other          _Z9my_kernelPf,@"STO_CUDA_ENTRY STV_DEFAULT"
_Z9my_kernelPf:
.text._Z9my_kernelPf:
[----:B------:R-:W-:Y:S01]  /*0000*/  LDC R1, c[0x0][0x37c] ;  /* 0x0000df00ff017b82 */ /* 0x000fe20000000800 */
[----:B------:R-:W0:Y:S07]  /*0010*/  S2R R3, SR_TID.X ;  /* 0x0000000000037919 */ /* 0x000e2e0000002100 */
[----:B------:R-:W1:Y:S01]  /*0020*/  S2UR UR8, SR_CgaCtaId ;  /* 0x00000000000879c3 */ /* 0x000e620000008800 */
[----:B------:R-:W-:Y:S01]  /*0030*/  UMOV UR4, 0x400 ;  /* 0x0000040000047882 */ /* 0x000fe20000000000 */
[----:B------:R-:W2:Y:S01]  /*0040*/  LDCU.64 UR6, c[0x0][0x380] ;  /* 0x00007000ff0677ac */ /* 0x000ea20008000a00 */
[----:B------:R-:W3:Y:S05]  /*0050*/  LDCU.64 UR12, c[0x0][0x358] ;  /* 0x00006b00ff0c77ac */ /* 0x000eea0008000a00 */
[----:B------:R-:W4:Y:S01]  /*0060*/  S2UR UR5, SR_CTAID.X ;  /* 0x00000000000579c3 */ /* 0x000f220000002500 */
[----:B-1----:R-:W-:-:S06]  /*0070*/  ULEA UR8, UR8, UR4, 0x18 ;  /* 0x0000000408087291 */ /* 0x002fcc000f8ec0ff */
[----:B0-----:R-:W-:Y:S01]  /*0080*/  LEA R3, R3, UR8, 0x2 ;  /* 0x0000000803037c11 */ /* 0x001fe2000f8e10ff */
[----:B----4-:R-:W-:Y:S02]  /*0090*/  USHF.L.U32 UR4, UR5, 0x3, URZ ;  /* 0x0000000305047899 */ /* 0x010fe400080006ff */
[----:B------:R-:W-:Y:S01]  /*00a0*/  I2FP.F32.U32 R0, UR5 ;  /* 0x0000000500007c45 */ /* 0x000fe20008201000 */
[----:B------:R-:W-:Y:S01]  /*00b0*/  UMOV UR5, URZ ;  /* 0x000000ff00057c82 */ /* 0x000fe20008000000 */
[----:B--2---:R-:W-:-:S03]  /*00c0*/  UIMAD.WIDE.U32 UR6, UR4, 0x4, UR6 ;  /* 0x00000004040678a5 */ /* 0x004fc6000f8e0006 */
[----:B------:R0:W-:Y:S01]  /*00d0*/  STS [R3], R0 ;  /* 0x0000000003007388 */ /* 0x0001e20000000800 */
[----:B---3--:R-:W-:-:S08]  /*00e0*/  UMOV UR4, URZ ;  /* 0x000000ff00047c82 */ /* 0x008fd00008000000 */
.L_x_0:
[----:B-1----:R-:W1:Y:S01]  /*00f0*/  LDS.U8 R5, [UR8] ;  /* 0x00000008ff057984 */ /* 0x002e620008000000 */
[----:B------:R-:W-:Y:S02]  /*0100*/  UIADD3 UR9, UP0, UPT, UR6, UR4, URZ ;  /* 0x0000000406097290 */ /* 0x000fe4000ff1e0ff */
[----:B------:R-:W-:Y:S02]  /*0110*/  UIADD3 UR8, UPT, UPT, UR8, 0x1, URZ ;  /* 0x0000000108087890 */ /* 0x000fe4000fffe0ff */
[----:B------:R-:W-:Y:S02]  /*0120*/  UIADD3.X UR10, UPT, UPT, UR7, UR5, URZ, UP0, !UPT ;  /* 0x00000005070a7290 */ /* 0x000fe400087fe4ff */
[----:B------:R-:W-:Y:S01]  /*0130*/  IMAD.U32 R2, RZ, RZ, UR9 ;  /* 0x00000009ff027e24 */ /* 0x000fe2000f8e00ff */
[----:B------:R-:W-:Y:S02]  /*0140*/  UISETP.GE.U32.AND UP0, UPT, UR4, 0x1f, UPT ;  /* 0x0000001f0400788c */ /* 0x000fe4000bf06070 */
[----:B------:R-:W-:Y:S01]  /*0150*/  UIADD3 UR9, UP1, UPT, UR4, 0x1, URZ ;  /* 0x0000000104097890 */ /* 0x000fe2000ff3e0ff */
[----:B0-----:R-:W-:Y:S01]  /*0160*/  IMAD.U32 R3, RZ, RZ, UR10 ;  /* 0x0000000aff037e24 */ /* 0x001fe2000f8e00ff */
[----:B------:R-:W-:-:S02]  /*0170*/  UISETP.GE.U32.AND.EX UP0, UPT, UR5, URZ, UPT, UP0 ;  /* 0x000000ff0500728c */ /* 0x000fc4000bf06100 */
[----:B------:R-:W-:-:S03]  /*0180*/  UIADD3.X UR10, UPT, UPT, URZ, UR5, URZ, UP1, !UPT ;  /* 0x00000005ff0a7290 */ /* 0x000fc60008ffe4ff */
[----:B------:R-:W-:-:S04]  /*0190*/  UMOV UR4, UR9 ;  /* 0x0000000900047c82 */ /* 0x000fc80008000000 */
[----:B------:R-:W-:Y:S01]  /*01a0*/  UMOV UR5, UR10 ;  /* 0x0000000a00057c82 */ /* 0x000fe20008000000 */
[----:B-1----:R1:W-:Y:S01]  /*01b0*/  STG.E.U8 desc[UR12][R2.64], R5 ;  /* 0x0000000502007986 */ /* 0x0023e2000c10110c */
[----:B------:R-:W-:Y:S05]  /*01c0*/  BRA.U !UP0, `(.L_x_0) ;  /* 0xfffffffd08c87547 */ /* 0x000fea000b83ffff */
[----:B------:R-:W-:Y:S05]  /*01d0*/  EXIT ;  /* 0x000000000000794d */ /* 0x000fea0003800000 */
.L_x_1:
[----:B------:R-:W-:-:S00]  /*01e0*/  BRA `(.L_x_1) ;  /* 0xfffffffc00fc7947 */ /* 0x000fc0000383ffff */
[----:B------:R-:W-:-:S00]  /*01f0*/  NOP ;  /* 0x0000000000007918 */ /* 0x000fc00000000000 */
        /* <DEDUP_REMOVED lines=8> */
.L_x_3:


//--------------------- .text._Z13testKernelPtrPKiS0_i --------------------------
	.section	.text._Z13testKernelPtrPKiS0_i,"ax",@progbits
	.align	128
        .global         _Z13testKernelPtrPKiS0_i
        .type           _Z13testKernelPtrPKiS0_i,@function
        .size           _Z13testKernelPtrPKiS0_i,(.L_x_4 - _Z13testKernelPtrPKiS0_i)
        .other          _Z13testKernelPtrPKiS0_i,@"STO_CUDA_ENTRY STV_DEFAULT"
_Z13testKernelPtrPKiS0_i:
.text._Z13testKernelPtrPKiS0_i:
[----:B------:R-:W-:Y:S01]  /*0000*/  LDC R1, c[0x0][0x37c] ;  /* 0x0000df00ff017b82 */ /* 0x000fe20000000800 */
[----:B------:R-:W-:Y:S05]  /*0010*/  EXIT ;  /* 0x000000000000794d */ /* 0x000fea0003800000 */
.L_x_2:
        /* <DEDUP_REMOVED lines=14> */
.L_x_4:


//--------------------- .nv.shared._Z9my_kernelPf --------------------------
	.section	.nv.shared._Z9my_kernelPf,"aw",@nobits
	.sectionflags	@""
	.align	4
.nv.shared._Z9my_kernelPf:
	.zero		1056


//--------------------- .nv.shared.reserved.0     --------------------------
	.section	.nv.shared.reserved.0,"aw",@nobits
	.weak		__nv_reservedSMEM_offset_0_alias
	.size		__nv_reservedSMEM_offset_0_alias, 0, 64
	.other		__nv_reservedSMEM_offset_0_alias,@"STO_CUDA_RESERVED_SHARED STV_DEFAULT"
__nv_reservedSMEM_offset_0_alias:
	.zero		0
	.zero		64


//--------------------- .nv.global                --------------------------
	.section	.nv.global,"aw",@nobits
	.align	4
.nv.global:
	.type		result3,@object
	.size		result3,(result - result3)
	.other		result3,@"STV_DEFAULT STO_CUDA_MANAGED"
result3:
	.zero		4
	.type		result,@object
	.size		result,(result2 - result)
	.other		result,@"STV_DEFAULT STO_CUDA_MANAGED"
result:
	.zero		128
	.type		result2,@object
	.size		result2,(.L_1 - result2)
	.other		result2,@"STV_DEFAULT STO_CUDA_MANAGED"
result2:
	.zero		128
.L_1:


//--------------------- .nv.constant0._Z9my_kernelPf --------------------------
	.section	.nv.constant0._Z9my_kernelPf,"a",@progbits
	.sectionflags	@""
	.align	4
.nv.constant0._Z9my_kernelPf:
	.zero		904


//--------------------- .nv.constant0._Z13testKernelPtrPKiS0_i --------------------------
	.section	.nv.constant0._Z13testKernelPtrPKiS0_i,"a",@progbits
	.sectionflags	@""
	.align	4
.nv.constant0._Z13testKernelPtrPKiS0_i:
	.zero		916


//--------------------- SYMBOLS --------------------------

	.type		.nv.reservedSmem.offset0,@object
	.size		.nv.reservedSmem.offset0,0x4
	.type		.nv.reservedSmem.cap,@object
	.size		.nv.reservedSmem.cap,0x4
